//
// Generated by NVIDIA NVVM Compiler
//
// Compiler Build ID: CL-36424714
// Cuda compilation tools, release 13.0, V13.0.88
// Based on NVVM 20.0.0
//

.version 9.0
.target sm_100
.address_size 64

	// .globl	transpose
// _ZZ9transposeE6buffer has been demoted

.visible .entry transpose(
	.param .u64 .ptr .align 1 transpose_param_0,
	.param .u64 .ptr .align 1 transpose_param_1,
	.param .u32 transpose_param_2,
	.param .u32 transpose_param_3
)
{
	.reg .pred 	%p<7>;
	.reg .b32 	%r<25>;
	.reg .b32 	%f<3>;
	.reg .b64 	%rd<9>;
	// demoted variable
	.shared .align 4 .b8 _ZZ9transposeE6buffer[4224];
	ld.param.u64 	%rd1, [transpose_param_0];
	ld.param.u64 	%rd2, [transpose_param_1];
	ld.param.u32 	%r11, [transpose_param_2];
	ld.param.u32 	%r10, [transpose_param_3];
	mov.u32 	%r12, %ctaid.x;
	shl.b32 	%r1, %r12, 5;
	mov.u32 	%r2, %tid.x;
	add.s32 	%r3, %r1, %r2;
	mov.u32 	%r13, %ctaid.y;
	shl.b32 	%r4, %r13, 5;
	mov.u32 	%r5, %tid.y;
	add.s32 	%r14, %r4, %r5;
	setp.ge.s32 	%p1, %r3, %r10;
	setp.ge.s32 	%p2, %r14, %r11;
	or.pred  	%p3, %p1, %p2;
	@%p3 bra 	$L__BB0_2;
	cvta.to.global.u64 	%rd3, %rd1;
	mad.lo.s32 	%r15, %r10, %r14, %r3;
	mul.wide.s32 	%rd4, %r15, 4;
	add.s64 	%rd5, %rd3, %rd4;
	ld.global.f32 	%f1, [%rd5];
	mov.u32 	%r16, _ZZ9transposeE6buffer;
	mad.lo.s32 	%r17, %r5, 132, %r16;
	shl.b32 	%r18, %r2, 2;
	add.s32 	%r19, %r17, %r18;
	st.shared.f32 	[%r19], %f1;
$L__BB0_2:
	bar.sync 	0;
	add.s32 	%r7, %r4, %r2;
	add.s32 	%r8, %r1, %r5;
	setp.ge.s32 	%p4, %r7, %r11;
	setp.ge.s32 	%p5, %r8, %r10;
	or.pred  	%p6, %p4, %p5;
	@%p6 bra 	$L__BB0_4;
	mov.u32 	%r20, _ZZ9transposeE6buffer;
	mad.lo.s32 	%r21, %r2, 132, %r20;
	shl.b32 	%r22, %r5, 2;
	add.s32 	%r23, %r21, %r22;
	ld.shared.f32 	%f2, [%r23];
	mad.lo.s32 	%r24, %r11, %r8, %r7;
	cvta.to.global.u64 	%rd6, %rd2;
	mul.wide.s32 	%rd7, %r24, 4;
	add.s64 	%rd8, %rd6, %rd7;
	st.global.f32 	[%rd8], %f2;
$L__BB0_4:
	ret;

}


// ===== COMPILED SASS (sm_100) =====

	.target	sm_100

	.elftype	@"ET_EXEC"


//--------------------- .note.nv.tkinfo           --------------------------
	.section	.note.nv.tkinfo,"",@"SHT_NOTE"
	.sectionflags	@"SHF_NOTE_NV_TKINFO"
	.tkinfo
        /*0018*/ 	.word	0x00000002
        /*0030*/ 	.string	""
        /*0030*/ 	.string	"ptxas"
        /*0030*/ 	.string	"Cuda compilation tools, release 13.0, V13.0.88"
        /*0030*/ 	.string	"Build cuda_13.0.r13.0/compiler.36424714_0"
        /*0030*/ 	.string	"-arch sm_100 -m 64 "



//--------------------- .note.nv.cuinfo           --------------------------
	.section	.note.nv.cuinfo,"",@"SHT_NOTE"
	.sectionflags	@"SHF_NOTE_NV_CUINFO"
        /*0018*/ 	.short	0x0002
        /*001a*/ 	.short	0x0064
        /*001c*/ 	.short	0x0082
	.zero		2


//--------------------- .nv.info                  --------------------------
	.section	.nv.info,"",@"SHT_CUDA_INFO"
	.align	4


	//----- nvinfo : EIATTR_REGCOUNT
	.align		4
        /*0000*/ 	.byte	0x04, 0x2f
        /*0002*/ 	.short	(.L_1 - .L_0)
	.align		4
.L_0:
        /*0004*/ 	.word	index@(transpose)
        /*0008*/ 	.word	0x0000000c


	//----- nvinfo : EIATTR_FRAME_SIZE
	.align		4
.L_1:
        /*000c*/ 	.byte	0x04, 0x11
        /*000e*/ 	.short	(.L_3 - .L_2)
	.align		4
.L_2:
        /*0010*/ 	.word	index@(transpose)
        /*0014*/ 	.word	0x00000000


	//----- nvinfo : EIATTR_MIN_STACK_SIZE
	.align		4
.L_3:
        /*0018*/ 	.byte	0x04, 0x12
        /*001a*/ 	.short	(.L_5 - .L_4)
	.align		4
.L_4:
        /*001c*/ 	.word	index@(transpose)
        /*0020*/ 	.word	0x00000000
.L_5:


//--------------------- .nv.compat                --------------------------
	.section	.nv.compat,"",@"SHT_CUDA_COMPAT_INFO"
	.align	4
        /*0000*/ 	.byte	0x02, 0x09, 0x00, 0x00, 0x02, 0x02, 0x01, 0x00, 0x02, 0x05, 0x05, 0x00, 0x03, 0x07, 0x01, 0x01
        /*0010*/ 	.byte	0x02, 0x03, 0x00, 0x00, 0x02, 0x06, 0x01, 0x00, 0x04, 0x0b, 0x08, 0x00, 0x09, 0x00, 0x00, 0x00
        /*0020*/ 	.byte	0x00, 0x00, 0x00, 0x00


//--------------------- .nv.info.transpose        --------------------------
	.section	.nv.info.transpose,"",@"SHT_CUDA_INFO"
	.sectionflags	@""
	.align	4


	//----- nvinfo : EIATTR_CUDA_API_VERSION
	.align		4
        /*0000*/ 	.byte	0x04, 0x37
        /*0002*/ 	.short	(.L_7 - .L_6)
.L_6:
        /*0004*/ 	.word	0x00000082


	//----- nvinfo : EIATTR_KPARAM_INFO
	.align		4
.L_7:
        /*0008*/ 	.byte	0x04, 0x17
        /*000a*/ 	.short	(.L_9 - .L_8)
.L_8:
        /*000c*/ 	.word	0x00000000
        /*0010*/ 	.short	0x0003
        /*0012*/ 	.short	0x0014
        /*0014*/ 	.byte	0x00, 0xf0, 0x11, 0x00


	//----- nvinfo : EIATTR_KPARAM_INFO
	.align		4
.L_9:
        /*0018*/ 	.byte	0x04, 0x17
        /*001a*/ 	.short	(.L_11 - .L_10)
.L_10:
        /*001c*/ 	.word	0x00000000
        /*0020*/ 	.short	0x0002
        /*0022*/ 	.short	0x0010
        /*0024*/ 	.byte	0x00, 0xf0, 0x11, 0x00


	//----- nvinfo : EIATTR_KPARAM_INFO
	.align		4
.L_11:
        /*0028*/ 	.byte	0x04, 0x17
        /*002a*/ 	.short	(.L_13 - .L_12)
.L_12:
        /*002c*/ 	.word	0x00000000
        /*0030*/ 	.short	0x0001
        /*0032*/ 	.short	0x0008
        /*0034*/ 	.byte	0x00, 0xf5, 0x21, 0x00


	//----- nvinfo : EIATTR_KPARAM_INFO
	.align		4
.L_13:
        /*0038*/ 	.byte	0x04, 0x17
        /*003a*/ 	.short	(.L_15 - .L_14)
.L_14:
        /*003c*/ 	.word	0x00000000
        /*0040*/ 	.short	0x0000
        /*0042*/ 	.short	0x0000
        /*0044*/ 	.byte	0x00, 0xf5, 0x21, 0x00


	//----- nvinfo : EIATTR_SPARSE_MMA_MASK
	.align		4
.L_15:
        /*0048*/ 	.byte	0x03, 0x50
        /*004a*/ 	.short	0x0000


	//----- nvinfo : EIATTR_MAXREG_COUNT
	.align		4
        /*004c*/ 	.byte	0x03, 0x1b
        /*004e*/ 	.short	0x00ff


	//----- nvinfo : EIATTR_NUM_BARRIERS
	.align		4
        /*0050*/ 	.byte	0x02, 0x4c
        /*0052*/ 	.byte	0x01
	.zero		1


	//----- nvinfo : EIATTR_MERCURY_ISA_VERSION
	.align		4
        /*0054*/ 	.byte	0x03, 0x5f
        /*0056*/ 	.short	0x0101


	//----- nvinfo : EIATTR_VRC_CTA_INIT_COUNT
	.align		4
        /*0058*/ 	.byte	0x02, 0x4a
	.zero		1
	.zero		1


	//----- nvinfo : EIATTR_EXIT_INSTR_OFFSETS
	.align		4
        /*005c*/ 	.byte	0x04, 0x1c
        /*005e*/ 	.short	(.L_17 - .L_16)


	//   ....[0]....
.L_16:
        /*0060*/ 	.word	0x000001a0


	//   ....[1]....
        /*0064*/ 	.word	0x00000250


	//----- nvinfo : EIATTR_CBANK_PARAM_SIZE
	.align		4
.L_17:
        /*0068*/ 	.byte	0x03, 0x19
        /*006a*/ 	.short	0x0018


	//----- nvinfo : EIATTR_PARAM_CBANK
	.align		4
        /*006c*/ 	.byte	0x04, 0x0a
        /*006e*/ 	.short	(.L_19 - .L_18)
	.align		4
.L_18:
        /*0070*/ 	.word	index@(.nv.constant0.transpose)
        /*0074*/ 	.short	0x0380
        /*0076*/ 	.short	0x0018


	//----- nvinfo : EIATTR_SW_WAR
	.align		4
.L_19:
        /*0078*/ 	.byte	0x04, 0x36
        /*007a*/ 	.short	(.L_21 - .L_20)
.L_20:
        /*007c*/ 	.word	0x00000008
.L_21:


//--------------------- .nv.callgraph             --------------------------
	.section	.nv.callgraph,"",@"SHT_CUDA_CALLGRAPH"
	.align	4
	.sectionentsize	8
	.align		4
        /*0000*/ 	.word	0x00000000
	.align		4
        /*0004*/ 	.word	0xffffffff
	.align		4
        /*0008*/ 	.word	0x00000000
	.align		4
        /*000c*/ 	.word	0xfffffffe
	.align		4
        /*0010*/ 	.word	0x00000000
	.align		4
        /*0014*/ 	.word	0xfffffffd
	.align		4
        /*0018*/ 	.word	0x00000000
	.align		4
        /*001c*/ 	.word	0xfffffffc


//--------------------- .text.transpose           --------------------------
	.section	.text.transpose,"ax",@progbits
	.align	128
        .global         transpose
        .type           transpose,@function
        .size           transpose,(.L_x_1 - transpose)
        .other          transpose,@"STO_CUDA_ENTRY STV_DEFAULT"
transpose:
.text.transpose:
[----:B------:R-:W-:Y:S01]  /*0000*/  LDC R1, c[0x0][0x37c] ;  /* 0x0000df00ff017b82 */ /* 0x000fe20000000800 */
[----:B------:R-:W0:Y:S01]  /*0010*/  S2R R8, SR_TID.Y ;  /* 0x0000000000087919 */ /* 0x000e220000002200 */
[----:B------:R-:W1:Y:S01]  /*0020*/  LDCU.64 UR6, c[0x0][0x390] ;  /* 0x00007200ff0677ac */ /* 0x000e620008000a00 */
[----:B------:R-:W0:Y:S01]  /*0030*/  S2R R9, SR_CTAID.Y ;  /* 0x0000000000097919 */ /* 0x000e220000002600 */
[----:B------:R-:W2:Y:S01]  /*0040*/  LDCU.64 UR4, c[0x0][0x358] ;  /* 0x00006b00ff0477ac */ /* 0x000ea20008000a00 */
[----:B------:R-:W3:Y:S01]  /*0050*/  S2R R7, SR_CTAID.X ;  /* 0x0000000000077919 */ /* 0x000ee20000002500 */
[----:B------:R-:W3:Y:S01]  /*0060*/  S2R R6, SR_TID.X ;  /* 0x0000000000067919 */ /* 0x000ee20000002100 */
[----:B0-----:R-:W-:-:S05]  /*0070*/  IMAD R5, R9, 0x20, R8 ;  /* 0x0000002009057824 */ /* 0x001fca00078e0208 */
[----:B-1----:R-:W-:Y:S01]  /*0080*/  ISETP.GE.AND P0, PT, R5, UR6, PT ;  /* 0x0000000605007c0c */ /* 0x002fe2000bf06270 */
[----:B---3--:R-:W-:-:S05]  /*0090*/  IMAD R0, R7, 0x20, R6 ;  /* 0x0000002007007824 */ /* 0x008fca00078e0206 */
[----:B------:R-:W-:-:S13]  /*00a0*/  ISETP.GE.OR P0, PT, R0, UR7, P0 ;  /* 0x0000000700007c0c */ /* 0x000fda0008706670 */
[----:B------:R-:W0:Y:S01]  /*00b0*/  @!P0 LDC.64 R2, c[0x0][0x380] ;  /* 0x0000e000ff028b82 */ /* 0x000e220000000a00 */
[----:B------:R-:W-:-:S04]  /*00c0*/  @!P0 IMAD R5, R5, UR7, R0 ;  /* 0x0000000705058c24 */ /* 0x000fc8000f8e0200 */
[----:B0-----:R-:W-:-:S06]  /*00d0*/  @!P0 IMAD.WIDE R2, R5, 0x4, R2 ;  /* 0x0000000405028825 */ /* 0x001fcc00078e0202 */
[----:B--2---:R-:W2:Y:S01]  /*00e0*/  @!P0 LDG.E R2, desc[UR4][R2.64] ;  /* 0x0000000402028981 */ /* 0x004ea2000c1e1900 */
[----:B------:R-:W-:Y:S01]  /*00f0*/  @!P0 MOV R0, 0x400 ;  /* 0x0000040000008802 */ /* 0x000fe20000000f00 */
[----:B------:R-:W-:Y:S01]  /*0100*/  IMAD R4, R9, 0x20, R6 ;  /* 0x0000002009047824 */ /* 0x000fe200078e0206 */
[----:B------:R-:W-:Y:S01]  /*0110*/  LEA R7, R7, R8, 0x5 ;  /* 0x0000000807077211 */ /* 0x000fe200078e28ff */
[----:B------:R-:W0:Y:S03]  /*0120*/  @!P0 S2R R5, SR_CgaCtaId ;  /* 0x0000000000058919 */ /* 0x000e260000008800 */
[----:B------:R-:W-:-:S04]  /*0130*/  ISETP.GE.AND P1, PT, R7, UR7, PT ;  /* 0x0000000707007c0c */ /* 0x000fc8000bf26270 */
[----:B------:R-:W-:Y:S02]  /*0140*/  ISETP.GE.OR P1, PT, R4, UR6, P1 ;  /* 0x0000000604007c0c */ /* 0x000fe40008f26670 */
[----:B0-----:R-:W-:-:S05]  /*0150*/  @!P0 LEA R0, R5, R0, 0x18 ;  /* 0x0000000005008211 */ /* 0x001fca00078ec0ff */
[----:B------:R-:W-:-:S05]  /*0160*/  @!P0 IMAD R0, R8, 0x84, R0 ;  /* 0x0000008408008824 */ /* 0x000fca00078e0200 */
[----:B------:R-:W-:-:S05]  /*0170*/  @!P0 LEA R5, R6, R0, 0x2 ;  /* 0x0000000006058211 */ /* 0x000fca00078e10ff */
[----:B--2---:R0:W-:Y:S01]  /*0180*/  @!P0 STS [R5], R2 ;  /* 0x0000000205008388 */ /* 0x0041e20000000800 */
[----:B------:R-:W-:Y:S06]  /*0190*/  BAR.SYNC.DEFER_BLOCKING 0x0 ;  /* 0x0000000000007b1d */ /* 0x000fec0000010000 */
[----:B------:R-:W-:Y:S05]  /*01a0*/  @P1 EXIT ;  /* 0x000000000000194d */ /* 0x000fea0003800000 */
[----:B------:R-:W1:Y:S01]  /*01b0*/  S2R R3, SR_CgaCtaId ;  /* 0x0000000000037919 */ /* 0x000e620000008800 */
[----:B------:R-:W-:Y:S01]  /*01c0*/  MOV R0, 0x400 ;  /* 0x0000040000007802 */ /* 0x000fe20000000f00 */
[----:B------:R-:W-:-:S03]  /*01d0*/  IMAD R7, R7, UR6, R4 ;  /* 0x0000000607077c24 */ /* 0x000fc6000f8e0204 */
[----:B-1----:R-:W-:-:S05]  /*01e0*/  LEA R3, R3, R0, 0x18 ;  /* 0x0000000003037211 */ /* 0x002fca00078ec0ff */
[----:B------:R-:W-:Y:S02]  /*01f0*/  IMAD R0, R6, 0x84, R3 ;  /* 0x0000008406007824 */ /* 0x000fe400078e0203 */
[----:B0-----:R-:W0:Y:S02]  /*0200*/  LDC.64 R2, c[0x0][0x388] ;  /* 0x0000e200ff027b82 */ /* 0x001e240000000a00 */
[----:B------:R-:W-:-:S05]  /*0210*/  IMAD R0, R8, 0x4, R0 ;  /* 0x0000000408007824 */ /* 0x000fca00078e0200 */
[----:B------:R-:W1:Y:S01]  /*0220*/  LDS R5, [R0] ;  /* 0x0000000000057984 */ /* 0x000e620000000800 */
[----:B0-----:R-:W-:-:S05]  /*0230*/  IMAD.WIDE R2, R7, 0x4, R2 ;  /* 0x0000000407027825 */ /* 0x001fca00078e0202 */
[----:B-1----:R-:W-:Y:S01]  /*0240*/  STG.E desc[UR4][R2.64], R5 ;  /* 0x0000000502007986 */ /* 0x002fe2000c101904 */
[----:B------:R-:W-:Y:S05]  /*0250*/  EXIT ;  /* 0x000000000000794d */ /* 0x000fea0003800000 */
.L_x_0:
[----:B------:R-:W-:-:S00]  /*0260*/  BRA `(.L_x_0) ;  /* 0xfffffffc00fc7947 */ /* 0x000fc0000383ffff */
[----:B------:R-:W-:-:S00]  /*0270*/  NOP ;  /* 0x0000000000007918 */ /* 0x000fc00000000000 */
        /* <DEDUP_REMOVED lines=8> */
.L_x_1:


//--------------------- .nv.shared.transpose      --------------------------
	.section	.nv.shared.transpose,"aw",@nobits
	.sectionflags	@""
	.align	4
.nv.shared.transpose:
	.zero		5248


//--------------------- .nv.shared.reserved.0     --------------------------
	.section	.nv.shared.reserved.0,"aw",@nobits
	.weak		__nv_reservedSMEM_offset_0_alias
	.size		__nv_reservedSMEM_offset_0_alias, 0, 64
	.other		__nv_reservedSMEM_offset_0_alias,@"STO_CUDA_RESERVED_SHARED STV_DEFAULT"
__nv_reservedSMEM_offset_0_alias:
	.zero		0
	.zero		64


//--------------------- .nv.constant0.transpose   --------------------------
	.section	.nv.constant0.transpose,"a",@progbits
	.sectionflags	@""
	.align	4
.nv.constant0.transpose:
	.zero		920


//--------------------- SYMBOLS --------------------------

	.type		.nv.reservedSmem.offset0,@object
	.size		.nv.reservedSmem.offset0,0x4
	.type		.nv.reservedSmem.cap,@object
	.size		.nv.reservedSmem.cap,0x4
